//
// Generated by NVIDIA NVVM Compiler
//
// Compiler Build ID: CL-36424714
// Cuda compilation tools, release 13.0, V13.0.88
// Based on NVVM 20.0.0
//

.version 9.0
.target sm_100
.address_size 64

	// .globl	_Z8myKernelPiS_S_

.visible .entry _Z8myKernelPiS_S_(
	.param .u64 .ptr .align 1 _Z8myKernelPiS_S__param_0,
	.param .u64 .ptr .align 1 _Z8myKernelPiS_S__param_1,
	.param .u64 .ptr .align 1 _Z8myKernelPiS_S__param_2
)
{
	.reg .b32 	%r<8>;
	.reg .b64 	%rd<11>;

	ld.param.u64 	%rd1, [_Z8myKernelPiS_S__param_0];
	ld.param.u64 	%rd2, [_Z8myKernelPiS_S__param_1];
	ld.param.u64 	%rd3, [_Z8myKernelPiS_S__param_2];
	cvta.to.global.u64 	%rd4, %rd3;
	cvta.to.global.u64 	%rd5, %rd1;
	cvta.to.global.u64 	%rd6, %rd2;
	mov.u32 	%r1, %tid.x;
	mov.u32 	%r2, %ctaid.x;
	mov.u32 	%r3, %ntid.x;
	mad.lo.s32 	%r4, %r2, %r3, %r1;
	mul.wide.s32 	%rd7, %r4, 4;
	add.s64 	%rd8, %rd6, %rd7;
	ld.global.u32 	%r5, [%rd8];
	add.s64 	%rd9, %rd5, %rd7;
	ld.global.u32 	%r6, [%rd9];
	add.s32 	%r7, %r6, %r5;
	add.s64 	%rd10, %rd4, %rd7;
	st.global.u32 	[%rd10], %r7;
	ret;

}


// ===== COMPILED SASS (sm_100) =====

	.target	sm_100

	.elftype	@"ET_EXEC"


//--------------------- .note.nv.tkinfo           --------------------------
	.section	.note.nv.tkinfo,"",@"SHT_NOTE"
	.sectionflags	@"SHF_NOTE_NV_TKINFO"
	.tkinfo
        /*0018*/ 	.word	0x00000002
        /*0030*/ 	.string	""
        /*0030*/ 	.string	"ptxas"
        /*0030*/ 	.string	"Cuda compilation tools, release 13.0, V13.0.88"
        /*0030*/ 	.string	"Build cuda_13.0.r13.0/compiler.36424714_0"
        /*0030*/ 	.string	"-arch sm_100 -m 64 "



//--------------------- .note.nv.cuinfo           --------------------------
	.section	.note.nv.cuinfo,"",@"SHT_NOTE"
	.sectionflags	@"SHF_NOTE_NV_CUINFO"
        /*0018*/ 	.short	0x0002
        /*001a*/ 	.short	0x0064
        /*001c*/ 	.short	0x0082
	.zero		2


//--------------------- .nv.info                  --------------------------
	.section	.nv.info,"",@"SHT_CUDA_INFO"
	.align	4


	//----- nvinfo : EIATTR_REGCOUNT
	.align		4
        /*0000*/ 	.byte	0x04, 0x2f
        /*0002*/ 	.short	(.L_1 - .L_0)
	.align		4
.L_0:
        /*0004*/ 	.word	index@(_Z8myKernelPiS_S_)
        /*0008*/ 	.word	0x0000000c


	//----- nvinfo : EIATTR_FRAME_SIZE
	.align		4
.L_1:
        /*000c*/ 	.byte	0x04, 0x11
        /*000e*/ 	.short	(.L_3 - .L_2)
	.align		4
.L_2:
        /*0010*/ 	.word	index@(_Z8myKernelPiS_S_)
        /*0014*/ 	.word	0x00000000


	//----- nvinfo : EIATTR_MIN_STACK_SIZE
	.align		4
.L_3:
        /*0018*/ 	.byte	0x04, 0x12
        /*001a*/ 	.short	(.L_5 - .L_4)
	.align		4
.L_4:
        /*001c*/ 	.word	index@(_Z8myKernelPiS_S_)
        /*0020*/ 	.word	0x00000000
.L_5:


//--------------------- .nv.compat                --------------------------
	.section	.nv.compat,"",@"SHT_CUDA_COMPAT_INFO"
	.align	4
        /*0000*/ 	.byte	0x02, 0x09, 0x00, 0x00, 0x02, 0x02, 0x01, 0x00, 0x02, 0x05, 0x05, 0x00, 0x03, 0x07, 0x01, 0x01
        /*0010*/ 	.byte	0x02, 0x03, 0x00, 0x00, 0x02, 0x06, 0x01, 0x00, 0x04, 0x0b, 0x08, 0x00, 0x09, 0x00, 0x00, 0x00
        /*0020*/ 	.byte	0x00, 0x00, 0x00, 0x00


//--------------------- .nv.info._Z8myKernelPiS_S_ --------------------------
	.section	.nv.info._Z8myKernelPiS_S_,"",@"SHT_CUDA_INFO"
	.sectionflags	@""
	.align	4


	//----- nvinfo : EIATTR_CUDA_API_VERSION
	.align		4
        /*0000*/ 	.byte	0x04, 0x37
        /*0002*/ 	.short	(.L_7 - .L_6)
.L_6:
        /*0004*/ 	.word	0x00000082


	//----- nvinfo : EIATTR_KPARAM_INFO
	.align		4
.L_7:
        /*0008*/ 	.byte	0x04, 0x17
        /*000a*/ 	.short	(.L_9 - .L_8)
.L_8:
        /*000c*/ 	.word	0x00000000
        /*0010*/ 	.short	0x0002
        /*0012*/ 	.short	0x0010
        /*0014*/ 	.byte	0x00, 0xf5, 0x21, 0x00


	//----- nvinfo : EIATTR_KPARAM_INFO
	.align		4
.L_9:
        /*0018*/ 	.byte	0x04, 0x17
        /*001a*/ 	.short	(.L_11 - .L_10)
.L_10:
        /*001c*/ 	.word	0x00000000
        /*0020*/ 	.short	0x0001
        /*0022*/ 	.short	0x0008
        /*0024*/ 	.byte	0x00, 0xf5, 0x21, 0x00


	//----- nvinfo : EIATTR_KPARAM_INFO
	.align		4
.L_11:
        /*0028*/ 	.byte	0x04, 0x17
        /*002a*/ 	.short	(.L_13 - .L_12)
.L_12:
        /*002c*/ 	.word	0x00000000
        /*0030*/ 	.short	0x0000
        /*0032*/ 	.short	0x0000
        /*0034*/ 	.byte	0x00, 0xf5, 0x21, 0x00


	//----- nvinfo : EIATTR_SPARSE_MMA_MASK
	.align		4
.L_13:
        /*0038*/ 	.byte	0x03, 0x50
        /*003a*/ 	.short	0x0000


	//----- nvinfo : EIATTR_MAXREG_COUNT
	.align		4
        /*003c*/ 	.byte	0x03, 0x1b
        /*003e*/ 	.short	0x00ff


	//----- nvinfo : EIATTR_MERCURY_ISA_VERSION
	.align		4
        /*0040*/ 	.byte	0x03, 0x5f
        /*0042*/ 	.short	0x0101


	//----- nvinfo : EIATTR_VRC_CTA_INIT_COUNT
	.align		4
        /*0044*/ 	.byte	0x02, 0x4a
	.zero		1
	.zero		1


	//----- nvinfo : EIATTR_EXIT_INSTR_OFFSETS
	.align		4
        /*0048*/ 	.byte	0x04, 0x1c
        /*004a*/ 	.short	(.L_15 - .L_14)


	//   ....[0]....
.L_14:
        /*004c*/ 	.word	0x00000100


	//----- nvinfo : EIATTR_CBANK_PARAM_SIZE
	.align		4
.L_15:
        /*0050*/ 	.byte	0x03, 0x19
        /*0052*/ 	.short	0x0018


	//----- nvinfo : EIATTR_PARAM_CBANK
	.align		4
        /*0054*/ 	.byte	0x04, 0x0a
        /*0056*/ 	.short	(.L_17 - .L_16)
	.align		4
.L_16:
        /*0058*/ 	.word	index@(.nv.constant0._Z8myKernelPiS_S_)
        /*005c*/ 	.short	0x0380
        /*005e*/ 	.short	0x0018


	//----- nvinfo : EIATTR_SW_WAR
	.align		4
.L_17:
        /*0060*/ 	.byte	0x04, 0x36
        /*0062*/ 	.short	(.L_19 - .L_18)
.L_18:
        /*0064*/ 	.word	0x00000008
.L_19:


//--------------------- .nv.callgraph             --------------------------
	.section	.nv.callgraph,"",@"SHT_CUDA_CALLGRAPH"
	.align	4
	.sectionentsize	8
	.align		4
        /*0000*/ 	.word	0x00000000
	.align		4
        /*0004*/ 	.word	0xffffffff
	.align		4
        /*0008*/ 	.word	0x00000000
	.align		4
        /*000c*/ 	.word	0xfffffffe
	.align		4
        /*0010*/ 	.word	0x00000000
	.align		4
        /*0014*/ 	.word	0xfffffffd
	.align		4
        /*0018*/ 	.word	0x00000000
	.align		4
        /*001c*/ 	.word	0xfffffffc


//--------------------- .text._Z8myKernelPiS_S_   --------------------------
	.section	.text._Z8myKernelPiS_S_,"ax",@progbits
	.align	128
        .global         _Z8myKernelPiS_S_
        .type           _Z8myKernelPiS_S_,@function
        .size           _Z8myKernelPiS_S_,(.L_x_1 - _Z8myKernelPiS_S_)
        .other          _Z8myKernelPiS_S_,@"STO_CUDA_ENTRY STV_DEFAULT"
_Z8myKernelPiS_S_:
.text._Z8myKernelPiS_S_:
[----:B------:R-:W-:Y:S01]  /*0000*/  LDC R1, c[0x0][0x37c] ;  /* 0x0000df00ff017b82 */ /* 0x000fe20000000800 */
[----:B------:R-:W0:Y:S07]  /*0010*/  S2R R9, SR_TID.X ;  /* 0x0000000000097919 */ /* 0x000e2e0000002100 */
[----:B------:R-:W0:Y:S01]  /*0020*/  S2UR UR6, SR_CTAID.X ;  /* 0x00000000000679c3 */ /* 0x000e220000002500 */
[----:B------:R-:W1:Y:S07]  /*0030*/  LDCU.64 UR4, c[0x0][0x358] ;  /* 0x00006b00ff0477ac */ /* 0x000e6e0008000a00 */
[----:B------:R-:W0:Y:S08]  /*0040*/  LDC R0, c[0x0][0x360] ;  /* 0x0000d800ff007b82 */ /* 0x000e300000000800 */
[----:B------:R-:W2:Y:S08]  /*0050*/  LDC.64 R2, c[0x0][0x388] ;  /* 0x0000e200ff027b82 */ /* 0x000eb00000000a00 */
[----:B------:R-:W3:Y:S01]  /*0060*/  LDC.64 R4, c[0x0][0x380] ;  /* 0x0000e000ff047b82 */ /* 0x000ee20000000a00 */
[----:B0-----:R-:W-:-:S07]  /*0070*/  IMAD R9, R0, UR6, R9 ;  /* 0x0000000600097c24 */ /* 0x001fce000f8e0209 */
[----:B------:R-:W0:Y:S01]  /*0080*/  LDC.64 R6, c[0x0][0x390] ;  /* 0x0000e400ff067b82 */ /* 0x000e220000000a00 */
[----:B--2---:R-:W-:-:S06]  /*0090*/  IMAD.WIDE R2, R9, 0x4, R2 ;  /* 0x0000000409027825 */ /* 0x004fcc00078e0202 */
[----:B-1----:R-:W2:Y:S01]  /*00a0*/  LDG.E R2, desc[UR4][R2.64] ;  /* 0x0000000402027981 */ /* 0x002ea2000c1e1900 */
[----:B---3--:R-:W-:-:S06]  /*00b0*/  IMAD.WIDE R4, R9, 0x4, R4 ;  /* 0x0000000409047825 */ /* 0x008fcc00078e0204 */
[----:B------:R-:W2:Y:S01]  /*00c0*/  LDG.E R5, desc[UR4][R4.64] ;  /* 0x0000000404057981 */ /* 0x000ea2000c1e1900 */
[----:B0-----:R-:W-:Y:S01]  /*00d0*/  IMAD.WIDE R6, R9, 0x4, R6 ;  /* 0x0000000409067825 */ /* 0x001fe200078e0206 */
[----:B--2---:R-:W-:-:S05]  /*00e0*/  IADD3 R9, PT, PT, R2, R5, RZ ;  /* 0x0000000502097210 */ /* 0x004fca0007ffe0ff */
[----:B------:R-:W-:Y:S01]  /*00f0*/  STG.E desc[UR4][R6.64], R9 ;  /* 0x0000000906007986 */ /* 0x000fe2000c101904 */
[----:B------:R-:W-:Y:S05]  /*0100*/  EXIT ;  /* 0x000000000000794d */ /* 0x000fea0003800000 */
.L_x_0:
[----:B------:R-:W-:-:S00]  /*0110*/  BRA `(.L_x_0) ;  /* 0xfffffffc00fc7947 */ /* 0x000fc0000383ffff */
[----:B------:R-:W-:-:S00]  /*0120*/  NOP ;  /* 0x0000000000007918 */ /* 0x000fc00000000000 */
        /* <DEDUP_REMOVED lines=13> */
.L_x_1:


//--------------------- .nv.shared.reserved.0     --------------------------
	.section	.nv.shared.reserved.0,"aw",@nobits
	.weak		__nv_reservedSMEM_offset_0_alias
	.size		__nv_reservedSMEM_offset_0_alias, 0, 64
	.other		__nv_reservedSMEM_offset_0_alias,@"STO_CUDA_RESERVED_SHARED STV_DEFAULT"
__nv_reservedSMEM_offset_0_alias:
	.zero		0
	.zero		64


//--------------------- .nv.constant0._Z8myKernelPiS_S_ --------------------------
	.section	.nv.constant0._Z8myKernelPiS_S_,"a",@progbits
	.sectionflags	@""
	.align	4
.nv.constant0._Z8myKernelPiS_S_:
	.zero		920


//--------------------- SYMBOLS --------------------------

	.type		.nv.reservedSmem.offset0,@object
	.size		.nv.reservedSmem.offset0,0x4
